	.headerflags	@"EF_CUDA_TEXMODE_UNIFIED EF_CUDA_64BIT_ADDRESS EF_CUDA_ACCELERATORS EF_CUDA_SM90 EF_CUDA_VIRTUAL_SM(EF_CUDA_SM90)"
	.elftype	@"ET_EXEC"


//--------------------- .nv.info                  --------------------------
	.section	.nv.info,"",@"SHT_CUDA_INFO"
	.align	4


	//----- nvinfo : EIATTR_REGCOUNT
	.align		4
        /*0000*/ 	.byte	0x04, 0x2f
        /*0002*/ 	.short	(.L_2 - .L_1)
	.align		4
.L_1:
        /*0004*/ 	.word	index@(triton_poi_fused_add_native_group_norm_relu_41)
        /*0008*/ 	.word	0x0000001e


	//----- nvinfo : EIATTR_MIN_STACK_SIZE
	.align		4
.L_2:
        /*000c*/ 	.byte	0x04, 0x12
        /*000e*/ 	.short	(.L_4 - .L_3)
	.align		4
.L_3:
        /*0010*/ 	.word	index@(triton_poi_fused_add_native_group_norm_relu_41)
        /*0014*/ 	.word	0x00000000


	//----- nvinfo : EIATTR_FRAME_SIZE
	.align		4
.L_4:
        /*0018*/ 	.byte	0x04, 0x11
        /*001a*/ 	.short	(.L_6 - .L_5)
	.align		4
.L_5:
        /*001c*/ 	.word	index@(triton_poi_fused_add_native_group_norm_relu_41)
        /*0020*/ 	.word	0x00000000


	//----- nvinfo : EIATTR_MIN_STACK_SIZE
	.align		4
.L_6:
        /*0024*/ 	.byte	0x04, 0x12
        /*0026*/ 	.short	(.L_8 - .L_7)
	.align		4
.L_7:
        /*0028*/ 	.word	index@(triton_poi_fused_add_native_group_norm_relu_41)
        /*002c*/ 	.word	0x00000000
.L_8:


//--------------------- .nv.info.triton_poi_fused_add_native_group_norm_relu_41 --------------------------
	.section	.nv.info.triton_poi_fused_add_native_group_norm_relu_41,"",@"SHT_CUDA_INFO"
	.sectionflags	@""
	.align	4


	//----- nvinfo : EIATTR_CUDA_API_VERSION
	.align		4
        /*0000*/ 	.byte	0x04, 0x37
        /*0002*/ 	.short	(.L_10 - .L_9)
.L_9:
        /*0004*/ 	.word	0x0000007c


	//----- nvinfo : EIATTR_KPARAM_INFO
	.align		4
.L_10:
        /*0008*/ 	.byte	0x04, 0x17
        /*000a*/ 	.short	(.L_12 - .L_11)
.L_11:
        /*000c*/ 	.word	0x00000000
        /*0010*/ 	.short	0x0008
        /*0012*/ 	.short	0x003c
        /*0014*/ 	.byte	0x00, 0xf0, 0x11, 0x00


	//----- nvinfo : EIATTR_KPARAM_INFO
	.align		4
.L_12:
        /*0018*/ 	.byte	0x04, 0x17
        /*001a*/ 	.short	(.L_14 - .L_13)
.L_13:
        /*001c*/ 	.word	0x00000000
        /*0020*/ 	.short	0x0007
        /*0022*/ 	.short	0x0038
        /*0024*/ 	.byte	0x00, 0xf0, 0x11, 0x00


	//----- nvinfo : EIATTR_KPARAM_INFO
	.align		4
.L_14:
        /*0028*/ 	.byte	0x04, 0x17
        /*002a*/ 	.short	(.L_16 - .L_15)
.L_15:
        /*002c*/ 	.word	0x00000000
        /*0030*/ 	.short	0x0006
        /*0032*/ 	.short	0x0030
        /*0034*/ 	.byte	0x00, 0xf4, 0x21, 0x00


	//----- nvinfo : EIATTR_KPARAM_INFO
	.align		4
.L_16:
        /*0038*/ 	.byte	0x04, 0x17
        /*003a*/ 	.short	(.L_18 - .L_17)
.L_17:
        /*003c*/ 	.word	0x00000000
        /*0040*/ 	.short	0x0005
        /*0042*/ 	.short	0x0028
        /*0044*/ 	.byte	0x00, 0xf4, 0x21, 0x00


	//----- nvinfo : EIATTR_KPARAM_INFO
	.align		4
.L_18:
        /*0048*/ 	.byte	0x04, 0x17
        /*004a*/ 	.short	(.L_20 - .L_19)
.L_19:
        /*004c*/ 	.word	0x00000000
        /*0050*/ 	.short	0x0004
        /*0052*/ 	.short	0x0020
        /*0054*/ 	.byte	0x00, 0xf4, 0x21, 0x00


	//----- nvinfo : EIATTR_KPARAM_INFO
	.align		4
.L_20:
        /*0058*/ 	.byte	0x04, 0x17
        /*005a*/ 	.short	(.L_22 - .L_21)
.L_21:
        /*005c*/ 	.word	0x00000000
        /*0060*/ 	.short	0x0003
        /*0062*/ 	.short	0x0018
        /*0064*/ 	.byte	0x00, 0xf4, 0x21, 0x00


	//----- nvinfo : EIATTR_KPARAM_INFO
	.align		4
.L_22:
        /*0068*/ 	.byte	0x04, 0x17
        /*006a*/ 	.short	(.L_24 - .L_23)
.L_23:
        /*006c*/ 	.word	0x00000000
        /*0070*/ 	.short	0x0002
        /*0072*/ 	.short	0x0010
        /*0074*/ 	.byte	0x00, 0xf4, 0x21, 0x00


	//----- nvinfo : EIATTR_KPARAM_INFO
	.align		4
.L_24:
        /*0078*/ 	.byte	0x04, 0x17
        /*007a*/ 	.short	(.L_26 - .L_25)
.L_25:
        /*007c*/ 	.word	0x00000000
        /*0080*/ 	.short	0x0001
        /*0082*/ 	.short	0x0008
        /*0084*/ 	.byte	0x00, 0xf4, 0x21, 0x00


	//----- nvinfo : EIATTR_KPARAM_INFO
	.align		4
.L_26:
        /*0088*/ 	.byte	0x04, 0x17
        /*008a*/ 	.short	(.L_28 - .L_27)
.L_27:
        /*008c*/ 	.word	0x00000000
        /*0090*/ 	.short	0x0000
        /*0092*/ 	.short	0x0000
        /*0094*/ 	.byte	0x00, 0xf4, 0x21, 0x00


	//----- nvinfo : EIATTR_SPARSE_MMA_MASK
	.align		4
.L_28:
        /*0098*/ 	.byte	0x03, 0x50
        /*009a*/ 	.short	0x0000


	//----- nvinfo : EIATTR_MAXREG_COUNT
	.align		4
        /*009c*/ 	.byte	0x03, 0x1b
        /*009e*/ 	.short	0x00ff


	//----- nvinfo : EIATTR_EXIT_INSTR_OFFSETS
	.align		4
        /*00a0*/ 	.byte	0x04, 0x1c
        /*00a2*/ 	.short	(.L_30 - .L_29)


	//   ....[0]....
.L_29:
        /*00a4*/ 	.word	0x00000540


	//   ....[1]....
        /*00a8*/ 	.word	0x00000590


	//----- nvinfo : EIATTR_REQNTID
	.align		4
.L_30:
        /*00ac*/ 	.byte	0x04, 0x10
        /*00ae*/ 	.short	(.L_32 - .L_31)
.L_31:
        /*00b0*/ 	.word	0x00000080
        /*00b4*/ 	.word	0x00000001
        /*00b8*/ 	.word	0x00000001


	//----- nvinfo : EIATTR_CBANK_PARAM_SIZE
	.align		4
.L_32:
        /*00bc*/ 	.byte	0x03, 0x19
        /*00be*/ 	.short	0x0040


	//----- nvinfo : EIATTR_PARAM_CBANK
	.align		4
        /*00c0*/ 	.byte	0x04, 0x0a
        /*00c2*/ 	.short	(.L_34 - .L_33)
	.align		4
.L_33:
        /*00c4*/ 	.word	index@(.nv.constant0.triton_poi_fused_add_native_group_norm_relu_41)
        /*00c8*/ 	.short	0x0210
        /*00ca*/ 	.short	0x0040


	//----- nvinfo : EIATTR_SW_WAR
	.align		4
.L_34:
        /*00cc*/ 	.byte	0x04, 0x36
        /*00ce*/ 	.short	(.L_36 - .L_35)
.L_35:
        /*00d0*/ 	.word	0x00000008
.L_36:


//--------------------- .nv.callgraph             --------------------------
	.section	.nv.callgraph,"",@"SHT_CUDA_CALLGRAPH"
	.align	4
	.sectionentsize	8
	.align		4
        /*0000*/ 	.word	0x00000000
	.align		4
        /*0004*/ 	.word	0xffffffff
	.align		4
        /*0008*/ 	.word	0x00000000
	.align		4
        /*000c*/ 	.word	0xfffffffe
	.align		4
        /*0010*/ 	.word	0x00000000
	.align		4
        /*0014*/ 	.word	0xfffffffd
	.align		4
        /*0018*/ 	.word	0x00000000
	.align		4
        /*001c*/ 	.word	0xfffffffc


//--------------------- .nv.constant4             --------------------------
	.section	.nv.constant4,"a",@progbits
	.align	8
	.align		8
.nv.constant4:
        /*0000*/ 	.dword	_$_str


//--------------------- .text.triton_poi_fused_add_native_group_norm_relu_41 --------------------------
	.section	.text.triton_poi_fused_add_native_group_norm_relu_41,"ax",@progbits
	.sectionflags	@"SHF_BARRIERS=1"
	.align	128
        .global         triton_poi_fused_add_native_group_norm_relu_41
        .type           triton_poi_fused_add_native_group_norm_relu_41,@function
        .size           triton_poi_fused_add_native_group_norm_relu_41,(.L_x_1 - triton_poi_fused_add_native_group_norm_relu_41)
        .other          triton_poi_fused_add_native_group_norm_relu_41,@"STO_CUDA_ENTRY STV_DEFAULT"
triton_poi_fused_add_native_group_norm_relu_41:
.text.triton_poi_fused_add_native_group_norm_relu_41:
[----:B------:R-:W0:Y:S01]  /*0000*/  LDC R1, c[0x0][0x28] ;  /* 0x00000a00ff017b82 */ /* 0x000e220000000800 */
[----:B------:R-:W1:Y:S07]  /*0010*/  S2R R2, SR_CTAID.Y ;  /* 0x0000000000027919 */ /* 0x000e6e0000002600 */
[----:B------:R-:W2:Y:S01]  /*0020*/  LDC.64 R20, c[0x0][0x220] ;  /* 0x00008800ff147b82 */ /* 0x000ea20000000a00 */
[----:B------:R-:W-:Y:S01]  /*0030*/  IMAD.MOV.U32 R22, RZ, RZ, RZ ;  /* 0x000000ffff167224 */ /* 0x000fe200078e00ff */
[----:B------:R-:W-:Y:S01]  /*0040*/  ULDC.64 UR6, c[0x0][0x208] ;  /* 0x0000820000067ab9 */ /* 0x000fe20000000a00 */
[----:B------:R-:W3:Y:S01]  /*0050*/  S2R R0, SR_TID.X ;  /* 0x0000000000007919 */ /* 0x000ee20000002100 */
[----:B------:R-:W4:Y:S04]  /*0060*/  S2R R3, SR_CTAID.X ;  /* 0x0000000000037919 */ /* 0x000f280000002500 */
[----:B------:R-:W5:Y:S08]  /*0070*/  LDC.64 R12, c[0x0][0x218] ;  /* 0x00008600ff0c7b82 */ /* 0x000f700000000a00 */
[----:B------:R-:W5:Y:S08]  /*0080*/  LDC.64 R24, c[0x0][0x210] ;  /* 0x00008400ff187b82 */ /* 0x000f700000000a00 */
[----:B------:R-:W5:Y:S01]  /*0090*/  LDC.64 R14, c[0x0][0x228] ;  /* 0x00008a00ff0e7b82 */ /* 0x000f620000000a00 */
[----:B-1----:R-:W-:-:S07]  /*00a0*/  SHF.R.S32.HI R5, RZ, 0x1f, R2 ;  /* 0x0000001fff057819 */ /* 0x002fce0000011402 */
[----:B------:R-:W1:Y:S01]  /*00b0*/  LDC.64 R16, c[0x0][0x230] ;  /* 0x00008c00ff107b82 */ /* 0x000e620000000a00 */
[----:B------:R-:W-:Y:S01]  /*00c0*/  ISETP.GE.AND P0, PT, R2, 0x10, PT ;  /* 0x000000100200780c */ /* 0x000fe20003f06270 */
[----:B---3--:R-:W-:Y:S01]  /*00d0*/  IMAD.SHL.U32 R4, R0, 0x2, RZ ;  /* 0x0000000200047824 */ /* 0x008fe200078e00ff */
[----:B------:R-:W-:Y:S02]  /*00e0*/  LEA.HI R5, R5, R2, RZ, 0x2 ;  /* 0x0000000205057211 */ /* 0x000fe400078f10ff */
[----:B----4-:R-:W-:Y:S02]  /*00f0*/  SHF.R.S32.HI R8, RZ, 0x17, R3 ;  /* 0x00000017ff087819 */ /* 0x010fe40000011403 */
[----:B------:R-:W-:Y:S02]  /*0100*/  LOP3.LUT R4, R4, 0xfe, RZ, 0xc0, !PT ;  /* 0x000000fe04047812 */ /* 0x000fe400078ec0ff */
[----:B------:R-:W-:Y:S02]  /*0110*/  SHF.R.S32.HI R6, RZ, 0x2, R5 ;  /* 0x00000002ff067819 */ /* 0x000fe40000011405 */
[----:B------:R-:W-:-:S02]  /*0120*/  SGXT R8, R8, 0x1 ;  /* 0x000000010808781a */ /* 0x000fc40000000200 */
[----:B------:R-:W-:Y:S01]  /*0130*/  PRMT R19, R4, 0x6540, R3 ;  /* 0x0000654004137816 */ /* 0x000fe20000000003 */
[----:B------:R-:W-:-:S03]  /*0140*/  IMAD.SHL.U32 R7, R6, 0x20, RZ ;  /* 0x0000002006077824 */ /* 0x000fc600078e00ff */
[----:B------:R-:W-:Y:S02]  /*0150*/  LEA.HI R8, R8, R19, RZ, 0x6 ;  /* 0x0000001308087211 */ /* 0x000fe400078f30ff */
[----:B------:R-:W-:Y:S02]  /*0160*/  ISETP.LT.AND P1, PT, R19, 0x800, !P0 ;  /* 0x000008001300780c */ /* 0x000fe40004721270 */
[----:B------:R-:W-:Y:S01]  /*0170*/  LEA.HI.SX32 R27, R8, R7, 0x1a ;  /* 0x00000007081b7211 */ /* 0x000fe200078fd2ff */
[----:B------:R-:W-:Y:S01]  /*0180*/  IMAD.MOV.U32 R7, RZ, RZ, RZ ;  /* 0x000000ffff077224 */ /* 0x000fe200078e00ff */
[----:B------:R-:W3:Y:S03]  /*0190*/  LDC.64 R8, c[0x0][0x238] ;  /* 0x00008e00ff087b82 */ /* 0x000ee60000000a00 */
[----:B--2---:R-:W-:-:S06]  /*01a0*/  IMAD.WIDE R20, R27, 0x4, R20 ;  /* 0x000000041b147825 */ /* 0x004fcc00078e0214 */
[----:B------:R-:W2:Y:S01]  /*01b0*/  @P1 LDG.E.EL R7, desc[UR6][R20.64] ;  /* 0x0000000614071981 */ /* 0x000ea2000c2e1900 */
[----:B------:R-:W-:-:S03]  /*01c0*/  IMAD R23, R2, 0x800, R19 ;  /* 0x0000080002177824 */ /* 0x000fc600078e0213 */
[----:B------:R4:W2:Y:S01]  /*01d0*/  @P1 LDG.E.EL R22, desc[UR6][R20.64] ;  /* 0x0000000614161981 */ /* 0x0008a2000c2e1900 */
[----:B-----5:R-:W-:Y:S01]  /*01e0*/  IMAD.WIDE R12, R27, 0x4, R12 ;  /* 0x000000041b0c7825 */ /* 0x020fe200078e020c */
[----:B------:R-:W-:Y:S02]  /*01f0*/  CS2R R10, SRZ ;  /* 0x00000000000a7805 */ /* 0x000fe4000001ff00 */
[----:B------:R-:W-:Y:S02]  /*0200*/  CS2R R26, SRZ ;  /* 0x00000000001a7805 */ /* 0x000fe4000001ff00 */
[----:B------:R-:W-:Y:S01]  /*0210*/  ISETP.GE.AND P2, PT, R19, 0x800, PT ;  /* 0x000008001300780c */ /* 0x000fe20003f46270 */
[----:B0-----:R-:W-:-:S03]  /*0220*/  IMAD.WIDE R24, R23, 0x4, R24 ;  /* 0x0000000417187825 */ /* 0x001fc600078e0218 */
[----:B------:R-:W5:Y:S01]  /*0230*/  @P1 LDG.E.EL R26, desc[UR6][R12.64] ;  /* 0x000000060c1a1981 */ /* 0x000f62000c2e1900 */
[C---:B------:R-:W-:Y:S01]  /*0240*/  IMAD.WIDE R14, R19.reuse, 0x4, R14 ;  /* 0x00000004130e7825 */ /* 0x040fe200078e020e */
[----:B----4-:R-:W-:Y:S02]  /*0250*/  CS2R R20, SRZ ;  /* 0x0000000000147805 */ /* 0x010fe4000001ff00 */
[----:B------:R0:W5:Y:S01]  /*0260*/  @P1 LDG.E.EL.64 R10, desc[UR6][R24.64] ;  /* 0x00000006180a1981 */ /* 0x000162000c2e1b00 */
[----:B-1----:R-:W-:Y:S01]  /*0270*/  IMAD.WIDE R16, R19, 0x4, R16 ;  /* 0x0000000413107825 */ /* 0x002fe200078e0210 */
[----:B------:R-:W-:Y:S02]  /*0280*/  CS2R R18, SRZ ;  /* 0x0000000000127805 */ /* 0x000fe4000001ff00 */
[----:B------:R-:W4:Y:S01]  /*0290*/  @P1 LDG.E.EL R27, desc[UR6][R12.64] ;  /* 0x000000060c1b1981 */ /* 0x000f22000c2e1900 */
[----:B---3--:R-:W-:-:S03]  /*02a0*/  IMAD.WIDE R8, R23, 0x4, R8 ;  /* 0x0000000417087825 */ /* 0x008fc600078e0208 */
[----:B------:R-:W3:Y:S01]  /*02b0*/  @!P2 LDG.E.EL.64 R18, desc[UR6][R14.64] ;  /* 0x000000060e12a981 */ /* 0x000ee2000c2e1b00 */
[----:B0-----:R-:W-:-:S03]  /*02c0*/  CS2R R24, SRZ ;  /* 0x0000000000187805 */ /* 0x001fc6000001ff00 */
[----:B------:R-:W3:Y:S04]  /*02d0*/  @!P2 LDG.E.EL.64 R20, desc[UR6][R16.64] ;  /* 0x000000061014a981 */ /* 0x000ee8000c2e1b00 */
[----:B------:R0:W3:Y:S01]  /*02e0*/  @P1 LDG.E.EL.64 R24, desc[UR6][R8.64] ;  /* 0x0000000608181981 */ /* 0x0000e2000c2e1b00 */
[----:B------:R-:W-:Y:S01]  /*02f0*/  IMAD.MOV.U32 R23, RZ, RZ, 0x3b800000 ;  /* 0x3b800000ff177424 */ /* 0x000fe200078e00ff */
[----:B------:R-:W1:Y:S01]  /*0300*/  S2UR UR5, SR_CgaCtaId ;  /* 0x00000000000579c3 */ /* 0x000e620000008800 */
[----:B------:R-:W-:Y:S01]  /*0310*/  UMOV UR4, 0x400 ;  /* 0x0000040000047882 */ /* 0x000fe20000000000 */
[----:B------:R-:W-:-:S06]  /*0320*/  LOP3.LUT R0, R0, 0x7f, RZ, 0xc0, !PT ;  /* 0x0000007f00007812 */ /* 0x000fcc00078ec0ff */
[----:B0-----:R-:W0:Y:S01]  /*0330*/  LDC.64 R8, c[0x0][0x240] ;  /* 0x00009000ff087b82 */ /* 0x001e220000000a00 */
[----:B-1----:R-:W-:Y:S01]  /*0340*/  UPRMT UR4, UR5, 0x654, UR4 ;  /* 0x0000065405047896 */ /* 0x002fe20008000004 */
[----:B------:R-:W-:-:S05]  /*0350*/  LOP3.LUT R5, R5, 0xfffffffc, RZ, 0xc0, !PT ;  /* 0xfffffffc05057812 */ /* 0x000fca00078ec0ff */
[----:B------:R-:W-:-:S04]  /*0360*/  IMAD.IADD R5, R2, 0x1, -R5 ;  /* 0x0000000102057824 */ /* 0x000fc800078e0a05 */
[----:B------:R-:W-:Y:S02]  /*0370*/  IMAD R5, R6, 0x2000, R5 ;  /* 0x0000200006057824 */ /* 0x000fe400078e0205 */
[-C--:B--2---:R-:W-:Y:S01]  /*0380*/  FFMA R7, R7, R23.reuse, 9.9999997473787516356e-06 ;  /* 0x3727c5ac07077423 */ /* 0x084fe20000000017 */
[----:B------:R-:W-:-:S05]  /*0390*/  FFMA R22, R22, R23, 9.9999997473787516356e-06 ;  /* 0x3727c5ac16167423 */ /* 0x000fca0000000017 */
[----:B------:R-:W1:Y:S08]  /*03a0*/  MUFU.RSQ R7, R7 ;  /* 0x0000000700077308 */ /* 0x000e700000001400 */
[----:B------:R-:W2:Y:S01]  /*03b0*/  MUFU.RSQ R22, R22 ;  /* 0x0000001600167308 */ /* 0x000ea20000001400 */
[----:B-----5:R-:W-:Y:S01]  /*03c0*/  FADD R26, -R26, R11 ;  /* 0x0000000b1a1a7221 */ /* 0x020fe20000000100 */
[----:B----4-:R-:W-:-:S03]  /*03d0*/  FADD R27, -R27, R10 ;  /* 0x0000000a1b1b7221 */ /* 0x010fc60000000100 */
[----:B-1----:R-:W-:Y:S01]  /*03e0*/  FMUL R26, R7, R26 ;  /* 0x0000001a071a7220 */ /* 0x002fe20000400000 */
[----:B--2---:R-:W-:-:S03]  /*03f0*/  FMUL R27, R22, R27 ;  /* 0x0000001b161b7220 */ /* 0x004fc60000400000 */
[----:B---3--:R-:W-:Y:S01]  /*0400*/  FFMA R26, R26, R19, R21 ;  /* 0x000000131a1a7223 */ /* 0x008fe20000000015 */
[----:B------:R-:W-:-:S04]  /*0410*/  FFMA R27, R27, R18, R20 ;  /* 0x000000121b1b7223 */ /* 0x000fc80000000014 */
[C---:B------:R-:W-:Y:S01]  /*0420*/  FSETP.GEU.AND P2, PT, R26.reuse, -R25, PT ;  /* 0x800000191a00720b */ /* 0x040fe20003f4e000 */
[----:B------:R-:W-:Y:S01]  /*0430*/  FADD R25, R26, R25 ;  /* 0x000000191a197221 */ /* 0x000fe20000000000 */
[C---:B------:R-:W-:Y:S01]  /*0440*/  FADD R7, R27.reuse, R24 ;  /* 0x000000181b077221 */ /* 0x040fe20000000000 */
[----:B------:R-:W-:Y:S02]  /*0450*/  FSETP.GEU.AND P1, PT, R27, -R24, PT ;  /* 0x800000181b00720b */ /* 0x000fe40003f2e000 */
[----:B------:R-:W-:Y:S02]  /*0460*/  LEA R10, R4, UR4, 0x2 ;  /* 0x00000004040a7c11 */ /* 0x000fe4000f8e10ff */
[----:B------:R-:W-:Y:S02]  /*0470*/  FSEL R25, R25, RZ, P2 ;  /* 0x000000ff19197208 */ /* 0x000fe40001000000 */
[----:B------:R-:W-:-:S05]  /*0480*/  FSEL R24, R7, RZ, P1 ;  /* 0x000000ff07187208 */ /* 0x000fca0000800000 */
[----:B------:R-:W-:Y:S01]  /*0490*/  STS.64 [R10], R24 ;  /* 0x000000180a007388 */ /* 0x000fe20000000a00 */
[C---:B------:R-:W-:Y:S01]  /*04a0*/  LEA R7, R0.reuse, UR4, 0x2 ;  /* 0x0000000400077c11 */ /* 0x040fe2000f8e10ff */
[----:B------:R-:W-:Y:S01]  /*04b0*/  BAR.SYNC.DEFER_BLOCKING 0x0 ;  /* 0x0000000000007b1d */ /* 0x000fe20000010000 */
[----:B------:R-:W-:-:S05]  /*04c0*/  PRMT R0, R0, 0x6540, R3 ;  /* 0x0000654000007816 */ /* 0x000fca0000000003 */
[----:B------:R-:W1:Y:S01]  /*04d0*/  LDS R11, [R7] ;  /* 0x00000000070b7984 */ /* 0x000e620000000800 */
[C---:B------:R-:W-:Y:S02]  /*04e0*/  LOP3.LUT R4, R0.reuse, 0x80, RZ, 0xfc, !PT ;  /* 0x0000008000047812 */ /* 0x040fe400078efcff */
[----:B------:R-:W-:Y:S02]  /*04f0*/  ISETP.LT.AND P1, PT, R0, 0x800, !P0 ;  /* 0x000008000000780c */ /* 0x000fe40004721270 */
[----:B------:R-:W-:Y:S01]  /*0500*/  ISETP.LT.AND P0, PT, R4, 0x800, !P0 ;  /* 0x000008000400780c */ /* 0x000fe20004701270 */
[----:B------:R-:W-:-:S04]  /*0510*/  IMAD R3, R0, 0x4, R5 ;  /* 0x0000000400037824 */ /* 0x000fc800078e0205 */
[----:B0-----:R-:W-:-:S06]  /*0520*/  IMAD.WIDE R2, R3, 0x4, R8 ;  /* 0x0000000403027825 */ /* 0x001fcc00078e0208 */
[----:B-1----:R0:W-:Y:S02]  /*0530*/  @P1 STG.E desc[UR6][R2.64], R11 ;  /* 0x0000000b02001986 */ /* 0x0021e4000c101906 */
[----:B0-----:R-:W-:Y:S05]  /*0540*/  @!P0 EXIT ;  /* 0x000000000000894d */ /* 0x001fea0003800000 */
[----:B------:R-:W0:Y:S01]  /*0550*/  LDS R7, [R7+0x200] ;  /* 0x0002000007077984 */ /* 0x000e220000000800 */
[----:B------:R-:W-:-:S04]  /*0560*/  IMAD R5, R4, 0x4, R5 ;  /* 0x0000000404057824 */ /* 0x000fc800078e0205 */
[----:B------:R-:W-:-:S05]  /*0570*/  IMAD.WIDE R8, R5, 0x4, R8 ;  /* 0x0000000405087825 */ /* 0x000fca00078e0208 */
[----:B0-----:R-:W-:Y:S01]  /*0580*/  STG.E desc[UR6][R8.64], R7 ;  /* 0x0000000708007986 */ /* 0x001fe2000c101906 */
[----:B------:R-:W-:Y:S05]  /*0590*/  EXIT ;  /* 0x000000000000794d */ /* 0x000fea0003800000 */
.L_x_0:
[----:B------:R-:W-:-:S00]  /*05a0*/  BRA `(.L_x_0) ;  /* 0xfffffffc00fc7947 */ /* 0x000fc0000383ffff */
[----:B------:R-:W-:-:S00]  /*05b0*/  NOP ;  /* 0x0000000000007918 */ /* 0x000fc00000000000 */
        /* <DEDUP_REMOVED lines=12> */
.L_x_1:


//--------------------- .nv.global.init           --------------------------
	.section	.nv.global.init,"aw",@progbits
.nv.global.init:
	.type		_$_str,@object
	.size		_$_str,(.L_0 - _$_str)
_$_str:
        /*0000*/ 	.byte	0x5f, 0x5f, 0x43, 0x55, 0x44, 0x41, 0x5f, 0x46, 0x54, 0x5a, 0x00
.L_0:


//--------------------- .nv.shared.triton_poi_fused_add_native_group_norm_relu_41 --------------------------
	.section	.nv.shared.triton_poi_fused_add_native_group_norm_relu_41,"aw",@nobits
	.sectionflags	@""
	.align	16
	.zero		1024


//--------------------- .nv.constant0.triton_poi_fused_add_native_group_norm_relu_41 --------------------------
	.section	.nv.constant0.triton_poi_fused_add_native_group_norm_relu_41,"a",@progbits
	.sectionflags	@""
	.align	4
.nv.constant0.triton_poi_fused_add_native_group_norm_relu_41:
	.zero		592
